//
// Generated by NVIDIA NVVM Compiler
//
// Compiler Build ID: CL-36424714
// Cuda compilation tools, release 13.0, V13.0.88
// Based on NVVM 20.0.0
//

.version 9.0
.target sm_100
.address_size 64

	// .globl	_Z15mult_matrix_gpuPiS_S_i
.extern .shared .align 16 .b8 shared_mem[];

.visible .entry _Z15mult_matrix_gpuPiS_S_i(
	.param .u64 .ptr .align 1 _Z15mult_matrix_gpuPiS_S_i_param_0,
	.param .u64 .ptr .align 1 _Z15mult_matrix_gpuPiS_S_i_param_1,
	.param .u64 .ptr .align 1 _Z15mult_matrix_gpuPiS_S_i_param_2,
	.param .u32 _Z15mult_matrix_gpuPiS_S_i_param_3
)
{
	.reg .pred 	%p<18>;
	.reg .b32 	%r<179>;
	.reg .b64 	%rd<13>;

	ld.param.u64 	%rd3, [_Z15mult_matrix_gpuPiS_S_i_param_0];
	ld.param.u64 	%rd4, [_Z15mult_matrix_gpuPiS_S_i_param_1];
	ld.param.u64 	%rd5, [_Z15mult_matrix_gpuPiS_S_i_param_2];
	ld.param.u32 	%r54, [_Z15mult_matrix_gpuPiS_S_i_param_3];
	mov.u32 	%r1, %ntid.x;
	mov.u32 	%r2, %ntid.y;
	mov.u32 	%r56, %ctaid.x;
	mov.u32 	%r57, %ctaid.y;
	mov.u32 	%r3, %tid.x;
	mov.u32 	%r4, %tid.y;
	mad.lo.s32 	%r5, %r57, %r2, %r4;
	mad.lo.s32 	%r6, %r56, %r1, %r3;
	add.s32 	%r58, %r1, %r54;
	add.s32 	%r7, %r58, -1;
	setp.gt.u32 	%p1, %r1, %r7;
	mov.b32 	%r177, 0;
	@%p1 bra 	$L__BB0_18;
	mul.lo.s32 	%r60, %r1, %r2;
	shl.b32 	%r61, %r60, 2;
	mov.u32 	%r62, shared_mem;
	add.s32 	%r8, %r62, %r61;
	mul.lo.s32 	%r9, %r4, %r1;
	add.s32 	%r63, %r9, %r3;
	shl.b32 	%r64, %r63, 2;
	add.s32 	%r10, %r62, %r64;
	mul.lo.s32 	%r11, %r54, %r5;
	and.b32  	%r12, %r1, 7;
	and.b32  	%r13, %r1, 2040;
	div.u32 	%r65, %r7, %r1;
	max.u32 	%r14, %r65, 1;
	shl.b32 	%r66, %r3, 2;
	add.s32 	%r67, %r61, %r66;
	add.s32 	%r15, %r62, %r67;
	shl.b32 	%r16, %r1, 5;
	shl.b32 	%r68, %r9, 2;
	add.s32 	%r69, %r68, %r62;
	add.s32 	%r17, %r69, 16;
	shl.b32 	%r18, %r1, 2;
	cvta.to.global.u64 	%rd1, %rd3;
	cvta.to.global.u64 	%rd2, %rd4;
	mov.b32 	%r160, 0;
	mov.u32 	%r177, %r160;
$L__BB0_2:
	setp.ge.s32 	%p2, %r5, %r54;
	mul.lo.s32 	%r21, %r160, %r1;
	add.s32 	%r22, %r21, %r3;
	setp.ge.u32 	%p3, %r22, %r54;
	mov.b32 	%r162, 0;
	or.pred  	%p4, %p2, %p3;
	@%p4 bra 	$L__BB0_4;
	add.s32 	%r71, %r22, %r11;
	mul.wide.u32 	%rd6, %r71, 4;
	add.s64 	%rd7, %rd1, %rd6;
	ld.global.u32 	%r162, [%rd7];
$L__BB0_4:
	setp.ge.s32 	%p5, %r6, %r54;
	st.shared.u32 	[%r10], %r162;
	add.s32 	%r25, %r21, %r4;
	setp.ge.u32 	%p6, %r25, %r54;
	mov.b32 	%r163, 0;
	or.pred  	%p7, %p5, %p6;
	@%p7 bra 	$L__BB0_6;
	mad.lo.s32 	%r73, %r25, %r54, %r6;
	mul.wide.u32 	%rd8, %r73, 4;
	add.s64 	%rd9, %rd2, %rd8;
	ld.global.u32 	%r163, [%rd9];
$L__BB0_6:
	setp.lt.u32 	%p8, %r1, 8;
	add.s32 	%r76, %r9, %r3;
	shl.b32 	%r77, %r76, 2;
	add.s32 	%r78, %r8, %r77;
	st.shared.u32 	[%r78], %r163;
	bar.sync 	0;
	mov.b32 	%r172, 0;
	@%p8 bra 	$L__BB0_9;
	and.b32  	%r79, %r1, -8;
	neg.s32 	%r166, %r79;
	mov.u32 	%r164, %r17;
	mov.u32 	%r165, %r15;
$L__BB0_8:
	.pragma "nounroll";
	ld.shared.u32 	%r80, [%r164+-16];
	ld.shared.u32 	%r81, [%r165];
	mad.lo.s32 	%r82, %r81, %r80, %r177;
	ld.shared.u32 	%r83, [%r164+-12];
	add.s32 	%r84, %r165, %r18;
	ld.shared.u32 	%r85, [%r84];
	mad.lo.s32 	%r86, %r85, %r83, %r82;
	ld.shared.u32 	%r87, [%r164+-8];
	add.s32 	%r88, %r84, %r18;
	ld.shared.u32 	%r89, [%r88];
	mad.lo.s32 	%r90, %r89, %r87, %r86;
	ld.shared.u32 	%r91, [%r164+-4];
	add.s32 	%r92, %r88, %r18;
	ld.shared.u32 	%r93, [%r92];
	mad.lo.s32 	%r94, %r93, %r91, %r90;
	ld.shared.u32 	%r95, [%r164];
	add.s32 	%r96, %r92, %r18;
	ld.shared.u32 	%r97, [%r96];
	mad.lo.s32 	%r98, %r97, %r95, %r94;
	ld.shared.u32 	%r99, [%r164+4];
	add.s32 	%r100, %r96, %r18;
	ld.shared.u32 	%r101, [%r100];
	mad.lo.s32 	%r102, %r101, %r99, %r98;
	ld.shared.u32 	%r103, [%r164+8];
	add.s32 	%r104, %r100, %r18;
	ld.shared.u32 	%r105, [%r104];
	mad.lo.s32 	%r106, %r105, %r103, %r102;
	ld.shared.u32 	%r107, [%r164+12];
	add.s32 	%r108, %r104, %r18;
	ld.shared.u32 	%r109, [%r108];
	mad.lo.s32 	%r177, %r109, %r107, %r106;
	add.s32 	%r166, %r166, 8;
	add.s32 	%r165, %r165, %r16;
	add.s32 	%r164, %r164, 32;
	setp.ne.s32 	%p9, %r166, 0;
	mov.u32 	%r172, %r13;
	@%p9 bra 	$L__BB0_8;
$L__BB0_9:
	setp.eq.s32 	%p10, %r12, 0;
	@%p10 bra 	$L__BB0_17;
	add.s32 	%r111, %r12, -1;
	setp.lt.u32 	%p11, %r111, 3;
	@%p11 bra 	$L__BB0_12;
	add.s32 	%r112, %r172, %r9;
	shl.b32 	%r113, %r112, 2;
	mov.u32 	%r114, shared_mem;
	add.s32 	%r115, %r114, %r113;
	ld.shared.u32 	%r116, [%r115];
	mad.lo.s32 	%r117, %r172, %r1, %r3;
	shl.b32 	%r118, %r117, 2;
	add.s32 	%r119, %r8, %r118;
	ld.shared.u32 	%r120, [%r119];
	mad.lo.s32 	%r121, %r120, %r116, %r177;
	ld.shared.u32 	%r122, [%r115+4];
	add.s32 	%r123, %r119, %r18;
	ld.shared.u32 	%r124, [%r123];
	mad.lo.s32 	%r125, %r124, %r122, %r121;
	ld.shared.u32 	%r126, [%r115+8];
	add.s32 	%r127, %r123, %r18;
	ld.shared.u32 	%r128, [%r127];
	mad.lo.s32 	%r129, %r128, %r126, %r125;
	ld.shared.u32 	%r130, [%r115+12];
	add.s32 	%r131, %r127, %r18;
	ld.shared.u32 	%r132, [%r131];
	mad.lo.s32 	%r177, %r132, %r130, %r129;
	add.s32 	%r172, %r172, 4;
$L__BB0_12:
	and.b32  	%r134, %r1, 3;
	setp.eq.s32 	%p12, %r134, 0;
	@%p12 bra 	$L__BB0_17;
	setp.eq.s32 	%p13, %r134, 1;
	@%p13 bra 	$L__BB0_15;
	add.s32 	%r135, %r172, %r9;
	shl.b32 	%r136, %r135, 2;
	mov.u32 	%r137, shared_mem;
	add.s32 	%r138, %r137, %r136;
	ld.shared.u32 	%r139, [%r138];
	mad.lo.s32 	%r140, %r172, %r1, %r3;
	shl.b32 	%r141, %r140, 2;
	add.s32 	%r142, %r8, %r141;
	ld.shared.u32 	%r143, [%r142];
	mad.lo.s32 	%r144, %r143, %r139, %r177;
	ld.shared.u32 	%r145, [%r138+4];
	add.s32 	%r146, %r142, %r18;
	ld.shared.u32 	%r147, [%r146];
	mad.lo.s32 	%r177, %r147, %r145, %r144;
	add.s32 	%r172, %r172, 2;
$L__BB0_15:
	and.b32  	%r148, %r1, 1;
	setp.eq.b32 	%p14, %r148, 1;
	not.pred 	%p15, %p14;
	@%p15 bra 	$L__BB0_17;
	add.s32 	%r149, %r172, %r9;
	shl.b32 	%r150, %r149, 2;
	mov.u32 	%r151, shared_mem;
	add.s32 	%r152, %r151, %r150;
	ld.shared.u32 	%r153, [%r152];
	mad.lo.s32 	%r154, %r172, %r1, %r3;
	shl.b32 	%r155, %r154, 2;
	add.s32 	%r156, %r8, %r155;
	ld.shared.u32 	%r157, [%r156];
	mad.lo.s32 	%r177, %r157, %r153, %r177;
$L__BB0_17:
	bar.sync 	0;
	add.s32 	%r160, %r160, 1;
	setp.ne.s32 	%p16, %r160, %r14;
	@%p16 bra 	$L__BB0_2;
$L__BB0_18:
	max.s32 	%r158, %r5, %r6;
	setp.ge.s32 	%p17, %r158, %r54;
	@%p17 bra 	$L__BB0_20;
	mad.lo.s32 	%r159, %r54, %r5, %r6;
	cvta.to.global.u64 	%rd10, %rd5;
	mul.wide.s32 	%rd11, %r159, 4;
	add.s64 	%rd12, %rd10, %rd11;
	st.global.u32 	[%rd12], %r177;
$L__BB0_20:
	ret;

}


// ===== COMPILED SASS (sm_100) =====

	.target	sm_100

	.elftype	@"ET_EXEC"


//--------------------- .note.nv.tkinfo           --------------------------
	.section	.note.nv.tkinfo,"",@"SHT_NOTE"
	.sectionflags	@"SHF_NOTE_NV_TKINFO"
	.tkinfo
        /*0018*/ 	.word	0x00000002
        /*0030*/ 	.string	""
        /*0030*/ 	.string	"ptxas"
        /*0030*/ 	.string	"Cuda compilation tools, release 13.0, V13.0.88"
        /*0030*/ 	.string	"Build cuda_13.0.r13.0/compiler.36424714_0"
        /*0030*/ 	.string	"-arch sm_100 -m 64 "



//--------------------- .note.nv.cuinfo           --------------------------
	.section	.note.nv.cuinfo,"",@"SHT_NOTE"
	.sectionflags	@"SHF_NOTE_NV_CUINFO"
        /*0018*/ 	.short	0x0002
        /*001a*/ 	.short	0x0064
        /*001c*/ 	.short	0x0082
	.zero		2


//--------------------- .nv.info                  --------------------------
	.section	.nv.info,"",@"SHT_CUDA_INFO"
	.align	4


	//----- nvinfo : EIATTR_REGCOUNT
	.align		4
        /*0000*/ 	.byte	0x04, 0x2f
        /*0002*/ 	.short	(.L_1 - .L_0)
	.align		4
.L_0:
        /*0004*/ 	.word	index@(_Z15mult_matrix_gpuPiS_S_i)
        /*0008*/ 	.word	0x00000020


	//----- nvinfo : EIATTR_FRAME_SIZE
	.align		4
.L_1:
        /*000c*/ 	.byte	0x04, 0x11
        /*000e*/ 	.short	(.L_3 - .L_2)
	.align		4
.L_2:
        /*0010*/ 	.word	index@(_Z15mult_matrix_gpuPiS_S_i)
        /*0014*/ 	.word	0x00000000


	//----- nvinfo : EIATTR_MIN_STACK_SIZE
	.align		4
.L_3:
        /*0018*/ 	.byte	0x04, 0x12
        /*001a*/ 	.short	(.L_5 - .L_4)
	.align		4
.L_4:
        /*001c*/ 	.word	index@(_Z15mult_matrix_gpuPiS_S_i)
        /*0020*/ 	.word	0x00000000
.L_5:


//--------------------- .nv.compat                --------------------------
	.section	.nv.compat,"",@"SHT_CUDA_COMPAT_INFO"
	.align	4
        /*0000*/ 	.byte	0x02, 0x09, 0x00, 0x00, 0x02, 0x02, 0x01, 0x00, 0x02, 0x05, 0x05, 0x00, 0x03, 0x07, 0x01, 0x01
        /*0010*/ 	.byte	0x02, 0x03, 0x00, 0x00, 0x02, 0x06, 0x01, 0x00, 0x04, 0x0b, 0x08, 0x00, 0x09, 0x00, 0x00, 0x00
        /*0020*/ 	.byte	0x00, 0x00, 0x00, 0x00


//--------------------- .nv.info._Z15mult_matrix_gpuPiS_S_i --------------------------
	.section	.nv.info._Z15mult_matrix_gpuPiS_S_i,"",@"SHT_CUDA_INFO"
	.sectionflags	@""
	.align	4


	//----- nvinfo : EIATTR_CUDA_API_VERSION
	.align		4
        /*0000*/ 	.byte	0x04, 0x37
        /*0002*/ 	.short	(.L_7 - .L_6)
.L_6:
        /*0004*/ 	.word	0x00000082


	//----- nvinfo : EIATTR_KPARAM_INFO
	.align		4
.L_7:
        /*0008*/ 	.byte	0x04, 0x17
        /*000a*/ 	.short	(.L_9 - .L_8)
.L_8:
        /*000c*/ 	.word	0x00000000
        /*0010*/ 	.short	0x0003
        /*0012*/ 	.short	0x0018
        /*0014*/ 	.byte	0x00, 0xf0, 0x11, 0x00


	//----- nvinfo : EIATTR_KPARAM_INFO
	.align		4
.L_9:
        /*0018*/ 	.byte	0x04, 0x17
        /*001a*/ 	.short	(.L_11 - .L_10)
.L_10:
        /*001c*/ 	.word	0x00000000
        /*0020*/ 	.short	0x0002
        /*0022*/ 	.short	0x0010
        /*0024*/ 	.byte	0x00, 0xf5, 0x21, 0x00


	//----- nvinfo : EIATTR_KPARAM_INFO
	.align		4
.L_11:
        /*0028*/ 	.byte	0x04, 0x17
        /*002a*/ 	.short	(.L_13 - .L_12)
.L_12:
        /*002c*/ 	.word	0x00000000
        /*0030*/ 	.short	0x0001
        /*0032*/ 	.short	0x0008
        /*0034*/ 	.byte	0x00, 0xf5, 0x21, 0x00


	//----- nvinfo : EIATTR_KPARAM_INFO
	.align		4
.L_13:
        /*0038*/ 	.byte	0x04, 0x17
        /*003a*/ 	.short	(.L_15 - .L_14)
.L_14:
        /*003c*/ 	.word	0x00000000
        /*0040*/ 	.short	0x0000
        /*0042*/ 	.short	0x0000
        /*0044*/ 	.byte	0x00, 0xf5, 0x21, 0x00


	//----- nvinfo : EIATTR_SPARSE_MMA_MASK
	.align		4
.L_15:
        /*0048*/ 	.byte	0x03, 0x50
        /*004a*/ 	.short	0x0000


	//----- nvinfo : EIATTR_MAXREG_COUNT
	.align		4
        /*004c*/ 	.byte	0x03, 0x1b
        /*004e*/ 	.short	0x00ff


	//----- nvinfo : EIATTR_NUM_BARRIERS
	.align		4
        /*0050*/ 	.byte	0x02, 0x4c
        /*0052*/ 	.byte	0x01
	.zero		1


	//----- nvinfo : EIATTR_MERCURY_ISA_VERSION
	.align		4
        /*0054*/ 	.byte	0x03, 0x5f
        /*0056*/ 	.short	0x0101


	//----- nvinfo : EIATTR_VRC_CTA_INIT_COUNT
	.align		4
        /*0058*/ 	.byte	0x02, 0x4a
	.zero		1
	.zero		1


	//----- nvinfo : EIATTR_EXIT_INSTR_OFFSETS
	.align		4
        /*005c*/ 	.byte	0x04, 0x1c
        /*005e*/ 	.short	(.L_17 - .L_16)


	//   ....[0]....
.L_16:
        /*0060*/ 	.word	0x00000b80


	//   ....[1]....
        /*0064*/ 	.word	0x00000bd0


	//----- nvinfo : EIATTR_CBANK_PARAM_SIZE
	.align		4
.L_17:
        /*0068*/ 	.byte	0x03, 0x19
        /*006a*/ 	.short	0x001c


	//----- nvinfo : EIATTR_PARAM_CBANK
	.align		4
        /*006c*/ 	.byte	0x04, 0x0a
        /*006e*/ 	.short	(.L_19 - .L_18)
	.align		4
.L_18:
        /*0070*/ 	.word	index@(.nv.constant0._Z15mult_matrix_gpuPiS_S_i)
        /*0074*/ 	.short	0x0380
        /*0076*/ 	.short	0x001c


	//----- nvinfo : EIATTR_SW_WAR
	.align		4
.L_19:
        /*0078*/ 	.byte	0x04, 0x36
        /*007a*/ 	.short	(.L_21 - .L_20)
.L_20:
        /*007c*/ 	.word	0x00000008
.L_21:


//--------------------- .nv.callgraph             --------------------------
	.section	.nv.callgraph,"",@"SHT_CUDA_CALLGRAPH"
	.align	4
	.sectionentsize	8
	.align		4
        /*0000*/ 	.word	0x00000000
	.align		4
        /*0004*/ 	.word	0xffffffff
	.align		4
        /*0008*/ 	.word	0x00000000
	.align		4
        /*000c*/ 	.word	0xfffffffe
	.align		4
        /*0010*/ 	.word	0x00000000
	.align		4
        /*0014*/ 	.word	0xfffffffd
	.align		4
        /*0018*/ 	.word	0x00000000
	.align		4
        /*001c*/ 	.word	0xfffffffc


//--------------------- .text._Z15mult_matrix_gpuPiS_S_i --------------------------
	.section	.text._Z15mult_matrix_gpuPiS_S_i,"ax",@progbits
	.align	128
        .global         _Z15mult_matrix_gpuPiS_S_i
        .type           _Z15mult_matrix_gpuPiS_S_i,@function
        .size           _Z15mult_matrix_gpuPiS_S_i,(.L_x_8 - _Z15mult_matrix_gpuPiS_S_i)
        .other          _Z15mult_matrix_gpuPiS_S_i,@"STO_CUDA_ENTRY STV_DEFAULT"
_Z15mult_matrix_gpuPiS_S_i:
.text._Z15mult_matrix_gpuPiS_S_i:
[----:B------:R-:W-:Y:S08]  /*0000*/  LDC R1, c[0x0][0x37c] ;  /* 0x0000df00ff017b82 */ /* 0x000ff00000000800 */
[----:B------:R-:W0:Y:S01]  /*0010*/  LDC R0, c[0x0][0x360] ;  /* 0x0000d800ff007b82 */ /* 0x000e220000000800 */
[----:B------:R-:W0:Y:S01]  /*0020*/  LDCU UR7, c[0x0][0x398] ;  /* 0x00007300ff0777ac */ /* 0x000e220008000800 */
[----:B------:R-:W1:Y:S01]  /*0030*/  S2R R4, SR_CTAID.Y ;  /* 0x0000000000047919 */ /* 0x000e620000002600 */
[----:B------:R-:W-:Y:S01]  /*0040*/  HFMA2 R17, -RZ, RZ, 0, 0 ;  /* 0x00000000ff117431 */ /* 0x000fe200000001ff */
[----:B------:R-:W1:Y:S01]  /*0050*/  LDCU UR6, c[0x0][0x364] ;  /* 0x00006c80ff0677ac */ /* 0x000e620008000800 */
[----:B------:R-:W2:Y:S03]  /*0060*/  S2R R7, SR_TID.X ;  /* 0x0000000000077919 */ /* 0x000ea60000002100 */
[----:B------:R-:W2:Y:S01]  /*0070*/  S2UR UR4, SR_CTAID.X ;  /* 0x00000000000479c3 */ /* 0x000ea20000002500 */
[----:B------:R-:W3:Y:S01]  /*0080*/  LDCU.64 UR8, c[0x0][0x358] ;  /* 0x00006b00ff0877ac */ /* 0x000ee20008000a00 */
[----:B------:R-:W1:Y:S01]  /*0090*/  S2R R9, SR_TID.Y ;  /* 0x0000000000097919 */ /* 0x000e620000002200 */
[----:B0-----:R-:W-:-:S05]  /*00a0*/  IADD3 R2, PT, PT, R0, UR7, RZ ;  /* 0x0000000700027c10 */ /* 0x001fca000fffe0ff */
[----:B------:R-:W-:-:S05]  /*00b0*/  VIADD R5, R2, 0xffffffff ;  /* 0xffffffff02057836 */ /* 0x000fca0000000000 */
[C---:B------:R-:W-:Y:S01]  /*00c0*/  ISETP.GT.U32.AND P0, PT, R0.reuse, R5, PT ;  /* 0x000000050000720c */ /* 0x040fe20003f04070 */
[----:B--2---:R-:W-:Y:S02]  /*00d0*/  IMAD R6, R0, UR4, R7 ;  /* 0x0000000400067c24 */ /* 0x004fe4000f8e0207 */
[----:B-1----:R-:W-:-:S10]  /*00e0*/  IMAD R11, R4, UR6, R9 ;  /* 0x00000006040b7c24 */ /* 0x002fd4000f8e0209 */
[----:B---3--:R-:W-:Y:S05]  /*00f0*/  @P0 BRA `(.L_x_0) ;  /* 0x0000000800980947 */ /* 0x008fea0003800000 */
[----:B------:R-:W0:Y:S01]  /*0100*/  I2F.U32.RP R4, R0 ;  /* 0x0000000000047306 */ /* 0x000e220000209000 */
[----:B------:R-:W1:Y:S01]  /*0110*/  S2UR UR5, SR_CgaCtaId ;  /* 0x00000000000579c3 */ /* 0x000e620000008800 */
[C---:B------:R-:W-:Y:S01]  /*0120*/  ISETP.NE.U32.AND P2, PT, R0.reuse, RZ, PT ;  /* 0x000000ff0000720c */ /* 0x040fe20003f45070 */
[----:B------:R-:W-:Y:S01]  /*0130*/  UMOV UR4, 0x400 ;  /* 0x0000040000047882 */ /* 0x000fe20000000000 */
[C---:B------:R-:W-:Y:S02]  /*0140*/  LOP3.LUT R21, R0.reuse, 0x7, RZ, 0xc0, !PT ;  /* 0x0000000700157812 */ /* 0x040fe400078ec0ff */
[----:B------:R-:W-:Y:S02]  /*0150*/  LOP3.LUT R10, R0, 0x7f8, RZ, 0xc0, !PT ;  /* 0x000007f8000a7812 */ /* 0x000fe400078ec0ff */
[----:B------:R-:W-:Y:S01]  /*0160*/  MOV R17, RZ ;  /* 0x000000ff00117202 */ /* 0x000fe20000000f00 */
[----:B0-----:R-:W0:Y:S01]  /*0170*/  MUFU.RCP R4, R4 ;  /* 0x0000000400047308 */ /* 0x001e220000001000 */
[----:B-1----:R-:W-:Y:S01]  /*0180*/  ULEA UR4, UR5, UR4, 0x18 ;  /* 0x0000000405047291 */ /* 0x002fe2000f8ec0ff */
[----:B0-----:R-:W-:-:S06]  /*0190*/  VIADD R2, R4, 0xffffffe ;  /* 0x0ffffffe04027836 */ /* 0x001fcc0000000000 */
[----:B------:R0:W1:Y:S02]  /*01a0*/  F2I.FTZ.U32.TRUNC.NTZ R3, R2 ;  /* 0x0000000200037305 */ /* 0x000064000021f000 */
[----:B0-----:R-:W-:Y:S01]  /*01b0*/  IMAD.MOV.U32 R2, RZ, RZ, RZ ;  /* 0x000000ffff027224 */ /* 0x001fe200078e00ff */
[----:B-1----:R-:W-:-:S05]  /*01c0*/  IADD3 R13, PT, PT, RZ, -R3, RZ ;  /* 0x80000003ff0d7210 */ /* 0x002fca0007ffe0ff */
[----:B------:R-:W-:-:S04]  /*01d0*/  IMAD R13, R13, R0, RZ ;  /* 0x000000000d0d7224 */ /* 0x000fc800078e02ff */
[----:B------:R-:W-:-:S04]  /*01e0*/  IMAD.HI.U32 R8, R3, R13, R2 ;  /* 0x0000000d03087227 */ /* 0x000fc800078e0002 */
[----:B------:R-:W-:Y:S02]  /*01f0*/  IMAD R2, R0, UR6, RZ ;  /* 0x0000000600027c24 */ /* 0x000fe4000f8e02ff */
[----:B------:R-:W-:-:S04]  /*0200*/  IMAD.HI.U32 R16, R8, R5, RZ ;  /* 0x0000000508107227 */ /* 0x000fc800078e00ff */
[----:B------:R-:W-:Y:S01]  /*0210*/  IMAD R8, R0, R9, RZ ;  /* 0x0000000900087224 */ /* 0x000fe200078e02ff */
[----:B------:R-:W-:Y:S01]  /*0220*/  IADD3 R3, PT, PT, -R16, RZ, RZ ;  /* 0x000000ff10037210 */ /* 0x000fe20007ffe1ff */
[----:B------:R-:W-:Y:S02]  /*0230*/  IMAD.SHL.U32 R2, R2, 0x4, RZ ;  /* 0x0000000402027824 */ /* 0x000fe400078e00ff */
[C---:B------:R-:W-:Y:S01]  /*0240*/  IMAD.IADD R13, R8.reuse, 0x1, R7 ;  /* 0x00000001080d7824 */ /* 0x040fe200078e0207 */
[----:B------:R-:W-:Y:S01]  /*0250*/  LEA R15, R8, UR4, 0x2 ;  /* 0x00000004080f7c11 */ /* 0x000fe2000f8e10ff */
[----:B------:R-:W-:Y:S01]  /*0260*/  IMAD R5, R0, R3, R5 ;  /* 0x0000000300057224 */ /* 0x000fe200078e0205 */
[----:B------:R-:W-:Y:S01]  /*0270*/  LEA R14, R7, R2, 0x2 ;  /* 0x00000002070e7211 */ /* 0x000fe200078e10ff */
[----:B------:R-:W-:Y:S01]  /*0280*/  VIADD R12, R2, UR4 ;  /* 0x00000004020c7c36 */ /* 0x000fe20008000000 */
[----:B------:R-:W-:Y:S02]  /*0290*/  IADD3 R15, PT, PT, R15, 0x10, RZ ;  /* 0x000000100f0f7810 */ /* 0x000fe40007ffe0ff */
[----:B------:R-:W-:Y:S01]  /*02a0*/  ISETP.GE.U32.AND P0, PT, R5, R0, PT ;  /* 0x000000000500720c */ /* 0x000fe20003f06070 */
[----:B------:R-:W-:Y:S01]  /*02b0*/  VIADD R14, R14, UR4 ;  /* 0x000000040e0e7c36 */ /* 0x000fe20008000000 */
[----:B------:R-:W-:Y:S01]  /*02c0*/  LEA R13, R13, UR4, 0x2 ;  /* 0x000000040d0d7c11 */ /* 0x000fe2000f8e10ff */
[----:B------:R-:W-:-:S10]  /*02d0*/  UMOV UR4, URZ ;  /* 0x000000ff00047c82 */ /* 0x000fd40008000000 */
[----:B------:R-:W-:Y:S01]  /*02e0*/  @P0 IMAD.IADD R5, R5, 0x1, -R0 ;  /* 0x0000000105050824 */ /* 0x000fe200078e0a00 */
[----:B------:R-:W-:-:S04]  /*02f0*/  @P0 IADD3 R16, PT, PT, R16, 0x1, RZ ;  /* 0x0000000110100810 */ /* 0x000fc80007ffe0ff */
[----:B------:R-:W-:-:S13]  /*0300*/  ISETP.GE.U32.AND P1, PT, R5, R0, PT ;  /* 0x000000000500720c */ /* 0x000fda0003f26070 */
[----:B------:R-:W-:Y:S02]  /*0310*/  @P1 IADD3 R16, PT, PT, R16, 0x1, RZ ;  /* 0x0000000110101810 */ /* 0x000fe40007ffe0ff */
[----:B------:R-:W-:-:S04]  /*0320*/  @!P2 LOP3.LUT R16, RZ, R0, RZ, 0x33, !PT ;  /* 0x00000000ff10a212 */ /* 0x000fc800078e33ff */
[----:B------:R-:W-:-:S07]  /*0330*/  VIMNMX.U32 R16, PT, PT, R16, 0x1, !PT ;  /* 0x0000000110107848 */ /* 0x000fce0007fe0000 */
.L_x_6:
[----:B0-----:R-:W0:Y:S01]  /*0340*/  LDCU UR7, c[0x0][0x398] ;  /* 0x00007300ff0777ac */ /* 0x001e220008000800 */
[----:B------:R-:W-:Y:S02]  /*0350*/  IMAD R2, R0, UR4, RZ ;  /* 0x0000000400027c24 */ /* 0x000fe4000f8e02ff */
[----:B------:R-:W-:Y:S02]  /*0360*/  IMAD.MOV.U32 R20, RZ, RZ, RZ ;  /* 0x000000ffff147224 */ /* 0x000fe400078e00ff */
[C---:B------:R-:W-:Y:S01]  /*0370*/  IMAD.IADD R18, R2.reuse, 0x1, R7 ;  /* 0x0000000102127824 */ /* 0x040fe200078e0207 */
[----:B------:R-:W-:-:S04]  /*0380*/  IADD3 R23, PT, PT, R2, R9, RZ ;  /* 0x0000000902177210 */ /* 0x000fc80007ffe0ff */
[----:B0-----:R-:W-:Y:S02]  /*0390*/  ISETP.GE.U32.AND P0, PT, R18, UR7, PT ;  /* 0x0000000712007c0c */ /* 0x001fe4000bf06070 */
[----:B------:R-:W-:Y:S02]  /*03a0*/  ISETP.GE.U32.AND P1, PT, R23, UR7, PT ;  /* 0x0000000717007c0c */ /* 0x000fe4000bf26070 */
[----:B------:R-:W-:Y:S02]  /*03b0*/  ISETP.GE.OR P0, PT, R11, UR7, P0 ;  /* 0x000000070b007c0c */ /* 0x000fe40008706670 */
[----:B------:R-:W-:-:S11]  /*03c0*/  ISETP.GE.OR P1, PT, R6, UR7, P1 ;  /* 0x0000000706007c0c */ /* 0x000fd60008f26670 */
[----:B------:R-:W0:Y:S01]  /*03d0*/  @!P0 LDC.64 R4, c[0x0][0x380] ;  /* 0x0000e000ff048b82 */ /* 0x000e220000000a00 */
[----:B------:R-:W-:Y:S02]  /*03e0*/  @!P0 IMAD R19, R11, UR7, R18 ;  /* 0x000000070b138c24 */ /* 0x000fe4000f8e0212 */
[----:B------:R-:W-:-:S05]  /*03f0*/  @!P1 IMAD R23, R23, UR7, R6 ;  /* 0x0000000717179c24 */ /* 0x000fca000f8e0206 */
[----:B------:R-:W1:Y:S01]  /*0400*/  @!P1 LDC.64 R2, c[0x0][0x388] ;  /* 0x0000e200ff029b82 */ /* 0x000e620000000a00 */
[----:B0-----:R-:W-:Y:S01]  /*0410*/  @!P0 IMAD.WIDE.U32 R4, R19, 0x4, R4 ;  /* 0x0000000413048825 */ /* 0x001fe200078e0004 */
[----:B------:R-:W-:-:S06]  /*0420*/  CS2R R18, SRZ ;  /* 0x0000000000127805 */ /* 0x000fcc000001ff00 */
[----:B------:R-:W2:Y:S01]  /*0430*/  @!P0 LDG.E R18, desc[UR8][R4.64] ;  /* 0x0000000804128981 */ /* 0x000ea2000c1e1900 */
[----:B-1----:R-:W-:-:S05]  /*0440*/  @!P1 IMAD.WIDE.U32 R2, R23, 0x4, R2 ;  /* 0x0000000417029825 */ /* 0x002fca00078e0002 */
[----:B------:R-:W3:Y:S01]  /*0450*/  @!P1 LDG.E R20, desc[UR8][R2.64] ;  /* 0x0000000802149981 */ /* 0x000ee2000c1e1900 */
[----:B------:R-:W-:Y:S02]  /*0460*/  ISETP.GE.U32.AND P1, PT, R0, 0x8, PT ;  /* 0x000000080000780c */ /* 0x000fe40003f26070 */
[----:B------:R-:W-:Y:S01]  /*0470*/  IADD3 R23, PT, PT, R8, R7, RZ ;  /* 0x0000000708177210 */ /* 0x000fe20007ffe0ff */
[----:B------:R-:W-:-:S04]  /*0480*/  UIADD3 UR4, UPT, UPT, UR4, 0x1, URZ ;  /* 0x0000000104047890 */ /* 0x000fc8000fffe0ff */
[----:B------:R-:W-:Y:S02]  /*0490*/  IMAD R23, R23, 0x4, R12 ;  /* 0x0000000417177824 */ /* 0x000fe400078e020c */
[----:B------:R-:W-:Y:S01]  /*04a0*/  ISETP.NE.AND P0, PT, R16, UR4, PT ;  /* 0x0000000410007c0c */ /* 0x000fe2000bf05270 */
[----:B--2---:R0:W-:Y:S04]  /*04b0*/  STS [R13], R18 ;  /* 0x000000120d007388 */ /* 0x0041e80000000800 */
[----:B---3--:R0:W-:Y:S01]  /*04c0*/  STS [R23], R20 ;  /* 0x0000001417007388 */ /* 0x0081e20000000800 */
[----:B------:R-:W-:Y:S06]  /*04d0*/  BAR.SYNC.DEFER_BLOCKING 0x0 ;  /* 0x0000000000007b1d */ /* 0x000fec0000010000 */
[----:B------:R-:W-:Y:S05]  /*04e0*/  @!P1 BRA `(.L_x_1) ;  /* 0x0000000000a49947 */ /* 0x000fea0003800000 */
[----:B------:R-:W-:Y:S01]  /*04f0*/  LOP3.LUT R4, R0, 0xfffffff8, RZ, 0xc0, !PT ;  /* 0xfffffff800047812 */ /* 0x000fe200078ec0ff */
[----:B------:R-:W-:Y:S01]  /*0500*/  IMAD.MOV.U32 R3, RZ, RZ, R14 ;  /* 0x000000ffff037224 */ /* 0x000fe200078e000e */
[----:B------:R-:W-:Y:S02]  /*0510*/  MOV R2, R15 ;  /* 0x0000000f00027202 */ /* 0x000fe40000000f00 */
[----:B------:R-:W-:-:S07]  /*0520*/  IADD3 R4, PT, PT, -R4, RZ, RZ ;  /* 0x000000ff04047210 */ /* 0x000fce0007ffe1ff */
.L_x_2:
[----:B------:R-:W-:Y:S01]  /*0530*/  LDS R24, [R2+-0x10] ;  /* 0xfffff00002187984 */ /* 0x000fe20000000800 */
[----:B------:R-:W-:Y:S01]  /*0540*/  IMAD R25, R0, 0x4, R3 ;  /* 0x0000000400197824 */ /* 0x000fe200078e0203 */
[----:B------:R-:W-:Y:S02]  /*0550*/  IADD3 R4, PT, PT, R4, 0x8, RZ ;  /* 0x0000000804047810 */ /* 0x000fe40007ffe0ff */
[----:B0-----:R0:W1:Y:S02]  /*0560*/  LDS R23, [R3] ;  /* 0x0000000003177984 */ /* 0x0010640000000800 */
[----:B------:R-:W-:Y:S02]  /*0570*/  LEA R27, R0, R25, 0x2 ;  /* 0x00000019001b7211 */ /* 0x000fe400078e10ff */
[----:B------:R-:W-:Y:S01]  /*0580*/  LDS R22, [R2+-0xc] ;  /* 0xfffff40002167984 */ /* 0x000fe20000000800 */
[----:B------:R-:W-:Y:S02]  /*0590*/  ISETP.NE.AND P1, PT, R4, RZ, PT ;  /* 0x000000ff0400720c */ /* 0x000fe40003f25270 */
[C---:B------:R-:W-:Y:S01]  /*05a0*/  IMAD R29, R0.reuse, 0x4, R27 ;  /* 0x00000004001d7824 */ /* 0x040fe200078e021b */
[----:B------:R-:W2:Y:S01]  /*05b0*/  LDS R25, [R25] ;  /* 0x0000000019197984 */ /* 0x000ea20000000800 */
[----:B0-----:R-:W-:-:S03]  /*05c0*/  IMAD R3, R0, 0x20, R3 ;  /* 0x0000002000037824 */ /* 0x001fc600078e0203 */
[----:B------:R-:W-:Y:S04]  /*05d0*/  LDS R19, [R2+-0x8] ;  /* 0xfffff80002137984 */ /* 0x000fe80000000800 */
[----:B------:R-:W0:Y:S04]  /*05e0*/  LDS R20, [R27] ;  /* 0x000000001b147984 */ /* 0x000e280000000800 */
[----:B------:R-:W-:Y:S04]  /*05f0*/  LDS R5, [R2+-0x4] ;  /* 0xfffffc0002057984 */ /* 0x000fe80000000800 */
[----:B------:R-:W3:Y:S04]  /*0600*/  LDS R18, [R29] ;  /* 0x000000001d127984 */ /* 0x000ee80000000800 */
[----:B------:R-:W-:Y:S01]  /*0610*/  LDS R28, [R2+0xc] ;  /* 0x00000c00021c7984 */ /* 0x000fe20000000800 */
[----:B-1----:R-:W-:Y:S01]  /*0620*/  IMAD R23, R24, R23, R17 ;  /* 0x0000001718177224 */ /* 0x002fe200078e0211 */
[----:B------:R-:W-:-:S02]  /*0630*/  LEA R24, R0, R29, 0x2 ;  /* 0x0000001d00187211 */ /* 0x000fc400078e10ff */
[----:B------:R-:W-:Y:S03]  /*0640*/  LDS R17, [R2] ;  /* 0x0000000002117984 */ /* 0x000fe60000000800 */
[----:B------:R-:W-:Y:S02]  /*0650*/  IMAD R26, R0, 0x4, R24 ;  /* 0x00000004001a7824 */ /* 0x000fe400078e0218 */
[----:B--2---:R-:W-:Y:S02]  /*0660*/  IMAD R23, R22, R25, R23 ;  /* 0x0000001916177224 */ /* 0x004fe400078e0217 */
[----:B------:R-:W1:Y:S01]  /*0670*/  LDS R22, [R24] ;  /* 0x0000000018167984 */ /* 0x000e620000000800 */
[----:B------:R-:W-:Y:S01]  /*0680*/  LEA R25, R0, R26, 0x2 ;  /* 0x0000001a00197211 */ /* 0x000fe200078e10ff */
[----:B0-----:R-:W-:Y:S02]  /*0690*/  IMAD R23, R19, R20, R23 ;  /* 0x0000001413177224 */ /* 0x001fe400078e0217 */
[----:B------:R-:W-:Y:S04]  /*06a0*/  LDS R19, [R2+0x4] ;  /* 0x0000040002137984 */ /* 0x000fe80000000800 */
[----:B------:R-:W0:Y:S01]  /*06b0*/  LDS R20, [R26] ;  /* 0x000000001a147984 */ /* 0x000e220000000800 */
[----:B---3--:R-:W-:-:S02]  /*06c0*/  IMAD R5, R5, R18, R23 ;  /* 0x0000001205057224 */ /* 0x008fc400078e0217 */
[----:B------:R-:W-:Y:S01]  /*06d0*/  IMAD R23, R0, 0x4, R25 ;  /* 0x0000000400177824 */ /* 0x000fe200078e0219 */
[----:B------:R2:W-:Y:S04]  /*06e0*/  LDS R18, [R2+0x8] ;  /* 0x0000080002127984 */ /* 0x0005e80000000800 */
[----:B------:R-:W3:Y:S04]  /*06f0*/  LDS R25, [R25] ;  /* 0x0000000019197984 */ /* 0x000ee80000000800 */
[----:B------:R-:W4:Y:S01]  /*0700*/  LDS R23, [R23] ;  /* 0x0000000017177984 */ /* 0x000f220000000800 */
[----:B--2---:R-:W-:Y:S01]  /*0710*/  IADD3 R2, PT, PT, R2, 0x20, RZ ;  /* 0x0000002002027810 */ /* 0x004fe20007ffe0ff */
[----:B-1----:R-:W-:-:S04]  /*0720*/  IMAD R5, R17, R22, R5 ;  /* 0x0000001611057224 */ /* 0x002fc800078e0205 */
[----:B0-----:R-:W-:-:S04]  /*0730*/  IMAD R5, R19, R20, R5 ;  /* 0x0000001413057224 */ /* 0x001fc800078e0205 */
[----:B---3--:R-:W-:-:S04]  /*0740*/  IMAD R5, R18, R25, R5 ;  /* 0x0000001912057224 */ /* 0x008fc800078e0205 */
[----:B----4-:R-:W-:Y:S01]  /*0750*/  IMAD R17, R28, R23, R5 ;  /* 0x000000171c117224 */ /* 0x010fe200078e0205 */
[----:B------:R-:W-:Y:S06]  /*0760*/  @P1 BRA `(.L_x_2) ;  /* 0xfffffffc00701947 */ /* 0x000fec000383ffff */
[----:B------:R-:W-:-:S07]  /*0770*/  IMAD.MOV.U32 R19, RZ, RZ, R10 ;  /* 0x000000ffff137224 */ /* 0x000fce00078e000a */
.L_x_1:
[----:B------:R-:W-:-:S13]  /*0780*/  ISETP.NE.AND P1, PT, R21, RZ, PT ;  /* 0x000000ff1500720c */ /* 0x000fda0003f25270 */
[----:B------:R-:W-:Y:S05]  /*0790*/  @!P1 BRA `(.L_x_3) ;  /* 0x0000000000e89947 */ /* 0x000fea0003800000 */
[----:B------:R-:W-:Y:S02]  /*07a0*/  IADD3 R2, PT, PT, R21, -0x1, RZ ;  /* 0xffffffff15027810 */ /* 0x000fe40007ffe0ff */
[----:B0-----:R-:W-:Y:S02]  /*07b0*/  LOP3.LUT P2, R20, R0, 0x3, RZ, 0xc0, !PT ;  /* 0x0000000300147812 */ /* 0x001fe4000784c0ff */
[----:B------:R-:W-:-:S13]  /*07c0*/  ISETP.GE.U32.AND P1, PT, R2, 0x3, PT ;  /* 0x000000030200780c */ /* 0x000fda0003f26070 */
[----:B------:R-:W-:Y:S05]  /*07d0*/  @!P1 BRA `(.L_x_4) ;  /* 0x00000000005c9947 */ /* 0x000fea0003800000 */
[----:B------:R-:W0:Y:S01]  /*07e0*/  S2UR UR6, SR_CgaCtaId ;  /* 0x00000000000679c3 */ /* 0x000e220000008800 */
[C---:B------:R-:W-:Y:S01]  /*07f0*/  IMAD R3, R19.reuse, R0, R7 ;  /* 0x0000000013037224 */ /* 0x040fe200078e0207 */
[----:B------:R-:W-:Y:S01]  /*0800*/  UMOV UR5, 0x400 ;  /* 0x0000040000057882 */ /* 0x000fe20000000000 */
[----:B------:R-:W-:Y:S01]  /*0810*/  IMAD.IADD R2, R8, 0x1, R19 ;  /* 0x0000000108027824 */ /* 0x000fe200078e0213 */
[----:B------:R-:W-:Y:S02]  /*0820*/  IADD3 R19, PT, PT, R19, 0x4, RZ ;  /* 0x0000000413137810 */ /* 0x000fe40007ffe0ff */
[----:B------:R-:W-:-:S05]  /*0830*/  LEA R3, R3, R12, 0x2 ;  /* 0x0000000c03037211 */ /* 0x000fca00078e10ff */
[C---:B------:R-:W-:Y:S02]  /*0840*/  IMAD R23, R0.reuse, 0x4, R3 ;  /* 0x0000000400177824 */ /* 0x040fe400078e0203 */
[----:B------:R-:W-:Y:S03]  /*0850*/  LDS R3, [R3] ;  /* 0x0000000003037984 */ /* 0x000fe60000000800 */
[C---:B------:R-:W-:Y:S01]  /*0860*/  LEA R27, R0.reuse, R23, 0x2 ;  /* 0x00000017001b7211 */ /* 0x040fe200078e10ff */
[----:B------:R-:W-:Y:S04]  /*0870*/  LDS R18, [R23] ;  /* 0x0000000017127984 */ /* 0x000fe80000000800 */
[----:B------:R-:W-:-:S02]  /*0880*/  IMAD R22, R0, 0x4, R27 ;  /* 0x0000000400167824 */ /* 0x000fc400078e021b */
[----:B------:R-:W-:Y:S01]  /*0890*/  LDS R27, [R27] ;  /* 0x000000001b1b7984 */ /* 0x000fe20000000800 */
[----:B0-----:R-:W-:-:S03]  /*08a0*/  ULEA UR5, UR6, UR5, 0x18 ;  /* 0x0000000506057291 */ /* 0x001fc6000f8ec0ff */
[----:B------:R-:W-:Y:S03]  /*08b0*/  LDS R22, [R22] ;  /* 0x0000000016167984 */ /* 0x000fe60000000800 */
[----:B------:R-:W-:-:S05]  /*08c0*/  LEA R2, R2, UR5, 0x2 ;  /* 0x0000000502027c11 */ /* 0x000fca000f8e10ff */
[----:B------:R-:W0:Y:S04]  /*08d0*/  LDS R4, [R2] ;  /* 0x0000000002047984 */ /* 0x000e280000000800 */
[----:B------:R-:W1:Y:S04]  /*08e0*/  LDS R5, [R2+0x4] ;  /* 0x0000040002057984 */ /* 0x000e680000000800 */
[----:B------:R-:W2:Y:S04]  /*08f0*/  LDS R25, [R2+0x8] ;  /* 0x0000080002197984 */ /* 0x000ea80000000800 */
[----:B------:R-:W3:Y:S01]  /*0900*/  LDS R29, [R2+0xc] ;  /* 0x00000c00021d7984 */ /* 0x000ee20000000800 */
[----:B0-----:R-:W-:-:S04]  /*0910*/  IMAD R4, R4, R3, R17 ;  /* 0x0000000304047224 */ /* 0x001fc800078e0211 */
[----:B-1----:R-:W-:-:S04]  /*0920*/  IMAD R4, R5, R18, R4 ;  /* 0x0000001205047224 */ /* 0x002fc800078e0204 */
[----:B--2---:R-:W-:-:S04]  /*0930*/  IMAD R4, R25, R27, R4 ;  /* 0x0000001b19047224 */ /* 0x004fc800078e0204 */
[----:B---3--:R-:W-:-:S07]  /*0940*/  IMAD R17, R29, R22, R4 ;  /* 0x000000161d117224 */ /* 0x008fce00078e0204 */
.L_x_4:
[----:B------:R-:W-:Y:S05]  /*0950*/  @!P2 BRA `(.L_x_3) ;  /* 0x000000000078a947 */ /* 0x000fea0003800000 */
[----:B------:R-:W-:Y:S02]  /*0960*/  ISETP.NE.AND P1, PT, R20, 0x1, PT ;  /* 0x000000011400780c */ /* 0x000fe40003f25270 */
[----:B------:R-:W-:-:S04]  /*0970*/  LOP3.LUT R2, R0, 0x1, RZ, 0xc0, !PT ;  /* 0x0000000100027812 */ /* 0x000fc800078ec0ff */
[----:B------:R-:W-:-:S07]  /*0980*/  ISETP.NE.U32.AND P2, PT, R2, 0x1, PT ;  /* 0x000000010200780c */ /* 0x000fce0003f45070 */
[----:B------:R-:W-:Y:S06]  /*0990*/  @!P1 BRA `(.L_x_5) ;  /* 0x00000000003c9947 */ /* 0x000fec0003800000 */
[----:B------:R-:W0:Y:S01]  /*09a0*/  S2UR UR6, SR_CgaCtaId ;  /* 0x00000000000679c3 */ /* 0x000e220000008800 */
[----:B------:R-:W-:Y:S01]  /*09b0*/  UMOV UR5, 0x400 ;  /* 0x0000040000057882 */ /* 0x000fe20000000000 */
[C---:B------:R-:W-:Y:S02]  /*09c0*/  IMAD R3, R19.reuse, R0, R7 ;  /* 0x0000000013037224 */ /* 0x040fe400078e0207 */
[----:B------:R-:W-:Y:S02]  /*09d0*/  IMAD.IADD R2, R8, 0x1, R19 ;  /* 0x0000000108027824 */ /* 0x000fe400078e0213 */
[----:B------:R-:W-:Y:S01]  /*09e0*/  VIADD R19, R19, 0x2 ;  /* 0x0000000213137836 */ /* 0x000fe20000000000 */
[----:B------:R-:W-:-:S04]  /*09f0*/  LEA R3, R3, R12, 0x2 ;  /* 0x0000000c03037211 */ /* 0x000fc800078e10ff */
[----:B------:R-:W-:Y:S01]  /*0a00*/  LEA R18, R0, R3, 0x2 ;  /* 0x0000000300127211 */ /* 0x000fe200078e10ff */
[----:B------:R-:W-:Y:S05]  /*0a10*/  LDS R5, [R3] ;  /* 0x0000000003057984 */ /* 0x000fea0000000800 */
[----:B------:R-:W-:Y:S01]  /*0a20*/  LDS R18, [R18] ;  /* 0x0000000012127984 */ /* 0x000fe20000000800 */
[----:B0-----:R-:W-:-:S06]  /*0a30*/  ULEA UR5, UR6, UR5, 0x18 ;  /* 0x0000000506057291 */ /* 0x001fcc000f8ec0ff */
[----:B------:R-:W-:-:S05]  /*0a40*/  LEA R2, R2, UR5, 0x2 ;  /* 0x0000000502027c11 */ /* 0x000fca000f8e10ff */
[----:B------:R-:W0:Y:S04]  /*0a50*/  LDS R4, [R2] ;  /* 0x0000000002047984 */ /* 0x000e280000000800 */
[----:B------:R-:W1:Y:S01]  /*0a60*/  LDS R23, [R2+0x4] ;  /* 0x0000040002177984 */ /* 0x000e620000000800 */
[----:B0-----:R-:W-:-:S04]  /*0a70*/  IMAD R4, R4, R5, R17 ;  /* 0x0000000504047224 */ /* 0x001fc800078e0211 */
[----:B-1----:R-:W-:-:S07]  /*0a80*/  IMAD R17, R23, R18, R4 ;  /* 0x0000001217117224 */ /* 0x002fce00078e0204 */
.L_x_5:
[----:B------:R-:W-:Y:S05]  /*0a90*/  @P2 BRA `(.L_x_3) ;  /* 0x0000000000282947 */ /* 0x000fea0003800000 */
[----:B------:R-:W0:Y:S01]  /*0aa0*/  S2UR UR6, SR_CgaCtaId ;  /* 0x00000000000679c3 */ /* 0x000e220000008800 */
[----:B------:R-:W-:Y:S01]  /*0ab0*/  UMOV UR5, 0x400 ;  /* 0x0000040000057882 */ /* 0x000fe20000000000 */
[-C--:B------:R-:W-:Y:S01]  /*0ac0*/  IMAD R3, R0, R19.reuse, R7 ;  /* 0x0000001300037224 */ /* 0x080fe200078e0207 */
[----:B------:R-:W-:-:S04]  /*0ad0*/  IADD3 R2, PT, PT, R8, R19, RZ ;  /* 0x0000001308027210 */ /* 0x000fc80007ffe0ff */
[----:B------:R-:W-:-:S06]  /*0ae0*/  LEA R3, R3, R12, 0x2 ;  /* 0x0000000c03037211 */ /* 0x000fcc00078e10ff */
[----:B------:R-:W-:Y:S01]  /*0af0*/  LDS R3, [R3] ;  /* 0x0000000003037984 */ /* 0x000fe20000000800 */
[----:B0-----:R-:W-:-:S06]  /*0b00*/  ULEA UR5, UR6, UR5, 0x18 ;  /* 0x0000000506057291 */ /* 0x001fcc000f8ec0ff */
[----:B------:R-:W-:-:S06]  /*0b10*/  LEA R2, R2, UR5, 0x2 ;  /* 0x0000000502027c11 */ /* 0x000fcc000f8e10ff */
[----:B------:R-:W0:Y:S02]  /*0b20*/  LDS R2, [R2] ;  /* 0x0000000002027984 */ /* 0x000e240000000800 */
[----:B0-----:R-:W-:-:S07]  /*0b30*/  IMAD R17, R2, R3, R17 ;  /* 0x0000000302117224 */ /* 0x001fce00078e0211 */
.L_x_3:
[----:B------:R-:W-:Y:S06]  /*0b40*/  BAR.SYNC.DEFER_BLOCKING 0x0 ;  /* 0x0000000000007b1d */ /* 0x000fec0000010000 */
[----:B------:R-:W-:Y:S05]  /*0b50*/  @P0 BRA `(.L_x_6) ;  /* 0xfffffff400f80947 */ /* 0x000fea000383ffff */
.L_x_0:
[----:B------:R-:W-:-:S04]  /*0b60*/  VIMNMX R0, PT, PT, R11, R6, !PT ;  /* 0x000000060b007248 */ /* 0x000fc80007fe0100 */
[----:B------:R-:W-:-:S13]  /*0b70*/  ISETP.GE.AND P0, PT, R0, UR7, PT ;  /* 0x0000000700007c0c */ /* 0x000fda000bf06270 */
[----:B------:R-:W-:Y:S05]  /*0b80*/  @P0 EXIT ;  /* 0x000000000000094d */ /* 0x000fea0003800000 */
[----:B------:R-:W1:Y:S01]  /*0b90*/  LDC.64 R2, c[0x0][0x390] ;  /* 0x0000e400ff027b82 */ /* 0x000e620000000a00 */
[----:B------:R-:W-:-:S04]  /*0ba0*/  IMAD R11, R11, UR7, R6 ;  /* 0x000000070b0b7c24 */ /* 0x000fc8000f8e0206 */
[----:B-1----:R-:W-:-:S05]  /*0bb0*/  IMAD.WIDE R2, R11, 0x4, R2 ;  /* 0x000000040b027825 */ /* 0x002fca00078e0202 */
[----:B------:R-:W-:Y:S01]  /*0bc0*/  STG.E desc[UR8][R2.64], R17 ;  /* 0x0000001102007986 */ /* 0x000fe2000c101908 */
[----:B------:R-:W-:Y:S05]  /*0bd0*/  EXIT ;  /* 0x000000000000794d */ /* 0x000fea0003800000 */
.L_x_7:
[----:B------:R-:W-:-:S00]  /*0be0*/  BRA `(.L_x_7) ;  /* 0xfffffffc00fc7947 */ /* 0x000fc0000383ffff */
[----:B------:R-:W-:-:S00]  /*0bf0*/  NOP ;  /* 0x0000000000007918 */ /* 0x000fc00000000000 */
        /* <DEDUP_REMOVED lines=8> */
.L_x_8:


//--------------------- .nv.shared._Z15mult_matrix_gpuPiS_S_i --------------------------
	.section	.nv.shared._Z15mult_matrix_gpuPiS_S_i,"aw",@nobits
	.sectionflags	@""
	.align	16
	.zero		1024


//--------------------- .nv.shared.reserved.0     --------------------------
	.section	.nv.shared.reserved.0,"aw",@nobits
	.weak		__nv_reservedSMEM_offset_0_alias
	.size		__nv_reservedSMEM_offset_0_alias, 0, 64
	.other		__nv_reservedSMEM_offset_0_alias,@"STO_CUDA_RESERVED_SHARED STV_DEFAULT"
__nv_reservedSMEM_offset_0_alias:
	.zero		0
	.zero		64


//--------------------- .nv.constant0._Z15mult_matrix_gpuPiS_S_i --------------------------
	.section	.nv.constant0._Z15mult_matrix_gpuPiS_S_i,"a",@progbits
	.sectionflags	@""
	.align	4
.nv.constant0._Z15mult_matrix_gpuPiS_S_i:
	.zero		924


//--------------------- SYMBOLS --------------------------

	.type		.nv.reservedSmem.offset0,@object
	.size		.nv.reservedSmem.offset0,0x4
	.type		.nv.reservedSmem.cap,@object
	.size		.nv.reservedSmem.cap,0x4
